	.headerflags	@"EF_CUDA_TEXMODE_UNIFIED EF_CUDA_64BIT_ADDRESS EF_CUDA_ACCELERATORS EF_CUDA_SM90 EF_CUDA_VIRTUAL_SM(EF_CUDA_SM90)"
	.elftype	@"ET_EXEC"


//--------------------- .nv.info                  --------------------------
	.section	.nv.info,"",@"SHT_CUDA_INFO"
	.align	4


	//----- nvinfo : EIATTR_REGCOUNT
	.align		4
        /*0000*/ 	.byte	0x04, 0x2f
        /*0002*/ 	.short	(.L_1 - .L_0)
	.align		4
.L_0:
        /*0004*/ 	.word	index@(triton_per_fused_abs_mean_sub_16)
        /*0008*/ 	.word	0x00000016


	//----- nvinfo : EIATTR_MIN_STACK_SIZE
	.align		4
.L_1:
        /*000c*/ 	.byte	0x04, 0x12
        /*000e*/ 	.short	(.L_3 - .L_2)
	.align		4
.L_2:
        /*0010*/ 	.word	index@(triton_per_fused_abs_mean_sub_16)
        /*0014*/ 	.word	0x00000000


	//----- nvinfo : EIATTR_FRAME_SIZE
	.align		4
.L_3:
        /*0018*/ 	.byte	0x04, 0x11
        /*001a*/ 	.short	(.L_5 - .L_4)
	.align		4
.L_4:
        /*001c*/ 	.word	index@(triton_per_fused_abs_mean_sub_16)
        /*0020*/ 	.word	0x00000000


	//----- nvinfo : EIATTR_MIN_STACK_SIZE
	.align		4
.L_5:
        /*0024*/ 	.byte	0x04, 0x12
        /*0026*/ 	.short	(.L_7 - .L_6)
	.align		4
.L_6:
        /*0028*/ 	.word	index@(triton_per_fused_abs_mean_sub_16)
        /*002c*/ 	.word	0x00000000
.L_7:


//--------------------- .nv.info.triton_per_fused_abs_mean_sub_16 --------------------------
	.section	.nv.info.triton_per_fused_abs_mean_sub_16,"",@"SHT_CUDA_INFO"
	.sectionflags	@""
	.align	4


	//----- nvinfo : EIATTR_CUDA_API_VERSION
	.align		4
        /*0000*/ 	.byte	0x04, 0x37
        /*0002*/ 	.short	(.L_9 - .L_8)
.L_8:
        /*0004*/ 	.word	0x0000007c


	//----- nvinfo : EIATTR_KPARAM_INFO
	.align		4
.L_9:
        /*0008*/ 	.byte	0x04, 0x17
        /*000a*/ 	.short	(.L_11 - .L_10)
.L_10:
        /*000c*/ 	.word	0x00000000
        /*0010*/ 	.short	0x0003
        /*0012*/ 	.short	0x0014
        /*0014*/ 	.byte	0x00, 0xf0, 0x11, 0x00


	//----- nvinfo : EIATTR_KPARAM_INFO
	.align		4
.L_11:
        /*0018*/ 	.byte	0x04, 0x17
        /*001a*/ 	.short	(.L_13 - .L_12)
.L_12:
        /*001c*/ 	.word	0x00000000
        /*0020*/ 	.short	0x0002
        /*0022*/ 	.short	0x0010
        /*0024*/ 	.byte	0x00, 0xf0, 0x11, 0x00


	//----- nvinfo : EIATTR_KPARAM_INFO
	.align		4
.L_13:
        /*0028*/ 	.byte	0x04, 0x17
        /*002a*/ 	.short	(.L_15 - .L_14)
.L_14:
        /*002c*/ 	.word	0x00000000
        /*0030*/ 	.short	0x0001
        /*0032*/ 	.short	0x0008
        /*0034*/ 	.byte	0x00, 0xf4, 0x21, 0x00


	//----- nvinfo : EIATTR_KPARAM_INFO
	.align		4
.L_15:
        /*0038*/ 	.byte	0x04, 0x17
        /*003a*/ 	.short	(.L_17 - .L_16)
.L_16:
        /*003c*/ 	.word	0x00000000
        /*0040*/ 	.short	0x0000
        /*0042*/ 	.short	0x0000
        /*0044*/ 	.byte	0x00, 0xf4, 0x21, 0x00


	//----- nvinfo : EIATTR_SPARSE_MMA_MASK
	.align		4
.L_17:
        /*0048*/ 	.byte	0x03, 0x50
        /*004a*/ 	.short	0x0000


	//----- nvinfo : EIATTR_MAXREG_COUNT
	.align		4
        /*004c*/ 	.byte	0x03, 0x1b
        /*004e*/ 	.short	0x00ff


	//----- nvinfo : EIATTR_COOP_GROUP_MASK_REGIDS
	.align		4
        /*0050*/ 	.byte	0x04, 0x29
        /*0052*/ 	.short	(.L_19 - .L_18)


	//   ....[0]....
.L_18:
        /*0054*/ 	.word	0xffffffff


	//   ....[1]....
        /*0058*/ 	.word	0xffffffff


	//   ....[2]....
        /*005c*/ 	.word	0xffffffff


	//   ....[3]....
        /*0060*/ 	.word	0xffffffff


	//   ....[4]....
        /*0064*/ 	.word	0xffffffff


	//   ....[5]....
        /*0068*/ 	.word	0xffffffff


	//   ....[6]....
        /*006c*/ 	.word	0xffffffff


	//   ....[7]....
        /*0070*/ 	.word	0xffffffff


	//   ....[8]....
        /*0074*/ 	.word	0xffffffff


	//   ....[9]....
        /*0078*/ 	.word	0xffffffff


	//   ....[10]....
        /*007c*/ 	.word	0xffffffff


	//   ....[11]....
        /*0080*/ 	.word	0xffffffff


	//   ....[12]....
        /*0084*/ 	.word	0xffffffff


	//   ....[13]....
        /*0088*/ 	.word	0xffffffff


	//   ....[14]....
        /*008c*/ 	.word	0xffffffff


	//   ....[15]....
        /*0090*/ 	.word	0xffffffff


	//   ....[16]....
        /*0094*/ 	.word	0xffffffff


	//   ....[17]....
        /*0098*/ 	.word	0xffffffff


	//----- nvinfo : EIATTR_COOP_GROUP_INSTR_OFFSETS
	.align		4
.L_19:
        /*009c*/ 	.byte	0x04, 0x28
        /*009e*/ 	.short	(.L_21 - .L_20)


	//   ....[0]....
.L_20:
        /*00a0*/ 	.word	0x000001b0


	//   ....[1]....
        /*00a4*/ 	.word	0x000001d0


	//   ....[2]....
        /*00a8*/ 	.word	0x000001e0


	//   ....[3]....
        /*00ac*/ 	.word	0x000001f0


	//   ....[4]....
        /*00b0*/ 	.word	0x00000230


	//   ....[5]....
        /*00b4*/ 	.word	0x00000250


	//   ....[6]....
        /*00b8*/ 	.word	0x00000260


	//   ....[7]....
        /*00bc*/ 	.word	0x00000270


	//   ....[8]....
        /*00c0*/ 	.word	0x000002a0


	//   ....[9]....
        /*00c4*/ 	.word	0x000002d0


	//   ....[10]....
        /*00c8*/ 	.word	0x000002f0


	//   ....[11]....
        /*00cc*/ 	.word	0x00000300


	//   ....[12]....
        /*00d0*/ 	.word	0x00000350


	//   ....[13]....
        /*00d4*/ 	.word	0x000003c0


	//   ....[14]....
        /*00d8*/ 	.word	0x000003d0


	//   ....[15]....
        /*00dc*/ 	.word	0x000003e0


	//   ....[16]....
        /*00e0*/ 	.word	0x000004b0


	//   ....[17]....
        /*00e4*/ 	.word	0x000004e0


	//----- nvinfo : EIATTR_EXIT_INSTR_OFFSETS
	.align		4
.L_21:
        /*00e8*/ 	.byte	0x04, 0x1c
        /*00ea*/ 	.short	(.L_23 - .L_22)


	//   ....[0]....
.L_22:
        /*00ec*/ 	.word	0x00000610


	//   ....[1]....
        /*00f0*/ 	.word	0x00000660


	//----- nvinfo : EIATTR_REQNTID
	.align		4
.L_23:
        /*00f4*/ 	.byte	0x04, 0x10
        /*00f6*/ 	.short	(.L_25 - .L_24)
.L_24:
        /*00f8*/ 	.word	0x00000080
        /*00fc*/ 	.word	0x00000001
        /*0100*/ 	.word	0x00000001


	//----- nvinfo : EIATTR_CBANK_PARAM_SIZE
	.align		4
.L_25:
        /*0104*/ 	.byte	0x03, 0x19
        /*0106*/ 	.short	0x0018


	//----- nvinfo : EIATTR_PARAM_CBANK
	.align		4
        /*0108*/ 	.byte	0x04, 0x0a
        /*010a*/ 	.short	(.L_27 - .L_26)
	.align		4
.L_26:
        /*010c*/ 	.word	index@(.nv.constant0.triton_per_fused_abs_mean_sub_16)
        /*0110*/ 	.short	0x0210
        /*0112*/ 	.short	0x0018


	//----- nvinfo : EIATTR_SW_WAR
	.align		4
.L_27:
        /*0114*/ 	.byte	0x04, 0x36
        /*0116*/ 	.short	(.L_29 - .L_28)
.L_28:
        /*0118*/ 	.word	0x00000008
.L_29:


//--------------------- .nv.callgraph             --------------------------
	.section	.nv.callgraph,"",@"SHT_CUDA_CALLGRAPH"
	.align	4
	.sectionentsize	8
	.align		4
        /*0000*/ 	.word	0x00000000
	.align		4
        /*0004*/ 	.word	0xffffffff
	.align		4
        /*0008*/ 	.word	0x00000000
	.align		4
        /*000c*/ 	.word	0xfffffffe
	.align		4
        /*0010*/ 	.word	0x00000000
	.align		4
        /*0014*/ 	.word	0xfffffffd
	.align		4
        /*0018*/ 	.word	0x00000000
	.align		4
        /*001c*/ 	.word	0xfffffffc


//--------------------- .text.triton_per_fused_abs_mean_sub_16 --------------------------
	.section	.text.triton_per_fused_abs_mean_sub_16,"ax",@progbits
	.sectionflags	@"SHF_BARRIERS=1"
	.align	128
        .global         triton_per_fused_abs_mean_sub_16
        .type           triton_per_fused_abs_mean_sub_16,@function
        .size           triton_per_fused_abs_mean_sub_16,(.L_x_1 - triton_per_fused_abs_mean_sub_16)
        .other          triton_per_fused_abs_mean_sub_16,@"STO_CUDA_ENTRY STV_DEFAULT"
triton_per_fused_abs_mean_sub_16:
.text.triton_per_fused_abs_mean_sub_16:
[----:B------:R-:W0:Y:S02]  /*0000*/  LDC R1, c[0x0][0x28] ;  /* 0x00000a00ff017b82 */ /* 0x000e240000000800 */
[----:B------:R-:W1:Y:S01]  /*0010*/  S2R R3, SR_CTAID.X ;  /* 0x0000000000037919 */ /* 0x000e620000002500 */
[----:B------:R-:W2:Y:S01]  /*0020*/  LDC.64 R10, c[0x0][0x210] ;  /* 0x00008400ff0a7b82 */ /* 0x000ea20000000a00 */
[----:B------:R-:W-:Y:S01]  /*0030*/  CS2R R6, SRZ ;  /* 0x0000000000067805 */ /* 0x000fe2000001ff00 */
[----:B------:R-:W-:Y:S01]  /*0040*/  ULDC.64 UR6, c[0x0][0x208] ;  /* 0x0000820000067ab9 */ /* 0x000fe20000000a00 */
[----:B------:R-:W3:Y:S01]  /*0050*/  S2R R0, SR_TID.X ;  /* 0x0000000000007919 */ /* 0x000ee20000002100 */
[----:B-1----:R-:W-:Y:S02]  /*0060*/  IMAD.SHL.U32 R3, R3, 0x8, RZ ;  /* 0x0000000803037824 */ /* 0x002fe400078e00ff */
[C---:B---3--:R-:W-:Y:S02]  /*0070*/  IMAD.SHL.U32 R2, R0.reuse, 0x4, RZ ;  /* 0x0000000400027824 */ /* 0x048fe400078e00ff */
[----:B------:R-:W-:-:S03]  /*0080*/  IMAD.SHL.U32 R5, R0, 0x20, RZ ;  /* 0x0000002000057824 */ /* 0x000fc600078e00ff */
[----:B------:R-:W-:Y:S02]  /*0090*/  LOP3.LUT R4, R3, 0x4, R2, 0xf8, !PT ;  /* 0x0000000403047812 */ /* 0x000fe400078ef802 */
[----:B------:R-:W-:Y:S02]  /*00a0*/  LOP3.LUT R5, R5, 0xfc0, RZ, 0xc0, !PT ;  /* 0x00000fc005057812 */ /* 0x000fe400078ec0ff */
[----:B------:R-:W-:-:S03]  /*00b0*/  ISETP.GE.AND P0, PT, R4, 0x40, PT ;  /* 0x000000400400780c */ /* 0x000fc60003f06270 */
[----:B------:R-:W-:-:S04]  /*00c0*/  IMAD.IADD R5, R4, 0x1, R5 ;  /* 0x0000000104057824 */ /* 0x000fc800078e0205 */
[----:B--2---:R-:W-:Y:S01]  /*00d0*/  IMAD.WIDE R10, R5, 0x4, R10 ;  /* 0x00000004050a7825 */ /* 0x004fe200078e020a */
[----:B------:R-:W-:-:S06]  /*00e0*/  CS2R R4, SRZ ;  /* 0x0000000000047805 */ /* 0x000fcc000001ff00 */
[----:B------:R-:W2:Y:S01]  /*00f0*/  @!P0 LDG.E.128 R4, desc[UR6][R10.64] ;  /* 0x000000060a048981 */ /* 0x000ea2000c1e1d00 */
[----:B------:R-:W1:Y:S01]  /*0100*/  S2UR UR5, SR_CgaCtaId ;  /* 0x00000000000579c3 */ /* 0x000e620000008800 */
[----:B------:R-:W-:Y:S01]  /*0110*/  UMOV UR4, 0x400 ;  /* 0x0000040000047882 */ /* 0x000fe20000000000 */
[----:B------:R-:W-:Y:S01]  /*0120*/  ISETP.GE.AND P1, PT, R0, 0x20, PT ;  /* 0x000000200000780c */ /* 0x000fe20003f26270 */
[----:B-1----:R-:W-:Y:S01]  /*0130*/  UPRMT UR4, UR5, 0x654, UR4 ;  /* 0x0000065405047896 */ /* 0x002fe20008000004 */
[----:B--2---:R-:W-:Y:S02]  /*0140*/  SEL R4, R4, RZ, !P0 ;  /* 0x000000ff04047207 */ /* 0x004fe40004000000 */
[----:B------:R-:W-:Y:S02]  /*0150*/  SEL R5, R5, RZ, !P0 ;  /* 0x000000ff05057207 */ /* 0x000fe40004000000 */
[----:B------:R-:W-:Y:S02]  /*0160*/  SEL R6, R6, RZ, !P0 ;  /* 0x000000ff06067207 */ /* 0x000fe40004000000 */
[----:B------:R-:W-:-:S02]  /*0170*/  SEL R7, R7, RZ, !P0 ;  /* 0x000000ff07077207 */ /* 0x000fc40004000000 */
[----:B------:R-:W-:Y:S02]  /*0180*/  FSEL R4, R4, RZ, !P0 ;  /* 0x000000ff04047208 */ /* 0x000fe40004000000 */
[----:B------:R-:W-:Y:S02]  /*0190*/  FSEL R5, R5, RZ, !P0 ;  /* 0x000000ff05057208 */ /* 0x000fe40004000000 */
[----:B------:R-:W-:Y:S01]  /*01a0*/  FSEL R6, R6, RZ, !P0 ;  /* 0x000000ff06067208 */ /* 0x000fe20004000000 */
[----:B------:R-:W1:Y:S01]  /*01b0*/  SHFL.BFLY PT, R9, R4, 0x10, 0x1f ;  /* 0x0e001f0004097f89 */ /* 0x000e6200000e0000 */
[----:B------:R-:W-:-:S03]  /*01c0*/  FSEL R7, R7, RZ, !P0 ;  /* 0x000000ff07077208 */ /* 0x000fc60004000000 */
[----:B------:R-:W2:Y:S04]  /*01d0*/  SHFL.BFLY PT, R12, R5, 0x10, 0x1f ;  /* 0x0e001f00050c7f89 */ /* 0x000ea800000e0000 */
[----:B------:R-:W3:Y:S04]  /*01e0*/  SHFL.BFLY PT, R11, R6, 0x10, 0x1f ;  /* 0x0e001f00060b7f89 */ /* 0x000ee800000e0000 */
[----:B------:R-:W4:Y:S01]  /*01f0*/  SHFL.BFLY PT, R10, R7, 0x10, 0x1f ;  /* 0x0e001f00070a7f89 */ /* 0x000f2200000e0000 */
[----:B-1----:R-:W-:Y:S01]  /*0200*/  FADD R9, R4, R9 ;  /* 0x0000000904097221 */ /* 0x002fe20000000000 */
[----:B--2---:R-:W-:Y:S01]  /*0210*/  FADD R12, R5, R12 ;  /* 0x0000000c050c7221 */ /* 0x004fe20000000000 */
[----:B---3--:R-:W-:-:S04]  /*0220*/  FADD R13, R6, R11 ;  /* 0x0000000b060d7221 */ /* 0x008fc80000000000 */
[----:B------:R-:W1:Y:S01]  /*0230*/  SHFL.BFLY PT, R11, R12, 0x8, 0x1f ;  /* 0x0d001f000c0b7f89 */ /* 0x000e6200000e0000 */
[----:B----4-:R-:W-:-:S03]  /*0240*/  FADD R16, R7, R10 ;  /* 0x0000000a07107221 */ /* 0x010fc60000000000 */
[----:B------:R-:W2:Y:S04]  /*0250*/  SHFL.BFLY PT, R10, R9, 0x8, 0x1f ;  /* 0x0d001f00090a7f89 */ /* 0x000ea800000e0000 */
[----:B------:R-:W3:Y:S04]  /*0260*/  SHFL.BFLY PT, R14, R13, 0x8, 0x1f ;  /* 0x0d001f000d0e7f89 */ /* 0x000ee800000e0000 */
[----:B------:R-:W4:Y:S01]  /*0270*/  SHFL.BFLY PT, R15, R16, 0x8, 0x1f ;  /* 0x0d001f00100f7f89 */ /* 0x000f2200000e0000 */
[----:B-1----:R-:W-:Y:S01]  /*0280*/  FADD R11, R12, R11 ;  /* 0x0000000b0c0b7221 */ /* 0x002fe20000000000 */
[----:B--2---:R-:W-:-:S04]  /*0290*/  FADD R10, R9, R10 ;  /* 0x0000000a090a7221 */ /* 0x004fc80000000000 */
[----:B------:R-:W1:Y:S01]  /*02a0*/  SHFL.BFLY PT, R4, R11, 0x4, 0x1f ;  /* 0x0c801f000b047f89 */ /* 0x000e6200000e0000 */
[----:B------:R-:W-:Y:S01]  /*02b0*/  LOP3.LUT R9, R2, 0x4, RZ, 0xc0, !PT ;  /* 0x0000000402097812 */ /* 0x000fe200078ec0ff */
[----:B---3--:R-:W-:Y:S02]  /*02c0*/  FADD R14, R13, R14 ;  /* 0x0000000e0d0e7221 */ /* 0x008fe40000000000 */
[----:B------:R-:W2:Y:S01]  /*02d0*/  SHFL.BFLY PT, R5, R10, 0x4, 0x1f ;  /* 0x0c801f000a057f89 */ /* 0x000ea200000e0000 */
[----:B----4-:R-:W-:-:S03]  /*02e0*/  FADD R17, R16, R15 ;  /* 0x0000000f10117221 */ /* 0x010fc60000000000 */
[----:B------:R-:W3:Y:S04]  /*02f0*/  SHFL.BFLY PT, R15, R14, 0x4, 0x1f ;  /* 0x0c801f000e0f7f89 */ /* 0x000ee800000e0000 */
[----:B------:R-:W4:Y:S01]  /*0300*/  SHFL.BFLY PT, R6, R17, 0x4, 0x1f ;  /* 0x0c801f0011067f89 */ /* 0x000f2200000e0000 */
[----:B-1----:R-:W-:Y:S01]  /*0310*/  FADD R7, R11, R4 ;  /* 0x000000040b077221 */ /* 0x002fe20000000000 */
[----:B------:R-:W-:Y:S02]  /*0320*/  LOP3.LUT R4, R0, 0x1f, RZ, 0xc0, !PT ;  /* 0x0000001f00047812 */ /* 0x000fe400078ec0ff */
[----:B------:R-:W-:Y:S01]  /*0330*/  SHF.R.U32.HI R11, RZ, 0x3, R0 ;  /* 0x00000003ff0b7819 */ /* 0x000fe20000011600 */
[----:B--2---:R-:W-:Y:S01]  /*0340*/  FADD R5, R10, R5 ;  /* 0x000000050a057221 */ /* 0x004fe20000000000 */
[----:B------:R-:W1:Y:S01]  /*0350*/  SHFL.BFLY PT, R12, R7, 0x2, 0x1f ;  /* 0x0c401f00070c7f89 */ /* 0x000e6200000e0000 */
[----:B------:R-:W-:Y:S01]  /*0360*/  ISETP.GE.U32.AND P0, PT, R4, 0x2, PT ;  /* 0x000000020400780c */ /* 0x000fe20003f06070 */
[----:B------:R-:W-:Y:S01]  /*0370*/  IMAD.SHL.U32 R10, R9, 0x10, RZ ;  /* 0x00000010090a7824 */ /* 0x000fe200078e00ff */
[----:B------:R-:W-:Y:S01]  /*0380*/  LOP3.LUT R11, R11, 0xc, RZ, 0xc0, !PT ;  /* 0x0000000c0b0b7812 */ /* 0x000fe200078ec0ff */
[----:B---3--:R-:W-:-:S03]  /*0390*/  FADD R15, R14, R15 ;  /* 0x0000000f0e0f7221 */ /* 0x008fc60000000000 */
[----:B------:R-:W-:Y:S01]  /*03a0*/  LOP3.LUT R4, R10, R11, RZ, 0xfc, !PT ;  /* 0x0000000b0a047212 */ /* 0x000fe200078efcff */
[----:B----4-:R-:W-:Y:S01]  /*03b0*/  FADD R13, R17, R6 ;  /* 0x00000006110d7221 */ /* 0x010fe20000000000 */
[----:B------:R-:W2:Y:S04]  /*03c0*/  SHFL.BFLY PT, R16, R15, 0x2, 0x1f ;  /* 0x0c401f000f107f89 */ /* 0x000ea800000e0000 */
[----:B------:R-:W3:Y:S04]  /*03d0*/  SHFL.BFLY PT, R6, R5, 0x2, 0x1f ;  /* 0x0c401f0005067f89 */ /* 0x000ee800000e0000 */
[----:B------:R-:W4:Y:S01]  /*03e0*/  SHFL.BFLY PT, R18, R13, 0x2, 0x1f ;  /* 0x0c401f000d127f89 */ /* 0x000f2200000e0000 */
[----:B-1----:R-:W-:-:S05]  /*03f0*/  FADD R7, R7, R12 ;  /* 0x0000000c07077221 */ /* 0x002fca0000000000 */
[----:B------:R-:W-:Y:S01]  /*0400*/  @!P0 STS [R4+UR4+0x10], R7 ;  /* 0x0000100704008988 */ /* 0x000fe20008000804 */
[----:B--2---:R-:W-:Y:S01]  /*0410*/  FADD R15, R15, R16 ;  /* 0x000000100f0f7221 */ /* 0x004fe20000000000 */
[----:B---3--:R-:W-:-:S04]  /*0420*/  FADD R17, R5, R6 ;  /* 0x0000000605117221 */ /* 0x008fc80000000000 */
[----:B------:R-:W-:Y:S01]  /*0430*/  @!P0 STS [R4+UR4+0x20], R15 ;  /* 0x0000200f04008988 */ /* 0x000fe20008000804 */
[----:B----4-:R-:W-:-:S03]  /*0440*/  FADD R19, R13, R18 ;  /* 0x000000120d137221 */ /* 0x010fc60000000000 */
[----:B------:R-:W-:Y:S04]  /*0450*/  @!P0 STS [R4+UR4], R17 ;  /* 0x0000001104008988 */ /* 0x000fe80008000804 */
[----:B------:R-:W-:Y:S01]  /*0460*/  @!P0 STS [R4+UR4+0x30], R19 ;  /* 0x0000301304008988 */ /* 0x000fe20008000804 */
[----:B------:R-:W-:Y:S01]  /*0470*/  BAR.SYNC.DEFER_BLOCKING 0x0 ;  /* 0x0000000000007b1d */ /* 0x000fe20000010000 */
[----:B------:R-:W-:-:S04]  /*0480*/  LOP3.LUT P0, RZ, R0, 0x3, RZ, 0xc0, !PT ;  /* 0x0000000300ff7812 */ /* 0x000fc8000780c0ff */
[----:B------:R-:W-:Y:S01]  /*0490*/  ISETP.LT.AND P0, PT, R0, 0x20, !P0 ;  /* 0x000000200000780c */ /* 0x000fe20004701270 */
[----:B------:R-:W1:Y:S04]  /*04a0*/  @!P1 LDS R8, [R2+UR4] ;  /* 0x0000000402089984 */ /* 0x000e680008000800 */
[----:B-1----:R-:W1:Y:S02]  /*04b0*/  SHFL.BFLY PT, R5, R8, 0x2, 0x1f ;  /* 0x0c401f0008057f89 */ /* 0x002e6400000e0000 */
[----:B-1----:R-:W-:Y:S01]  /*04c0*/  FADD R12, R8, R5 ;  /* 0x00000005080c7221 */ /* 0x002fe20000000000 */
[----:B------:R-:W-:-:S04]  /*04d0*/  SHF.R.U32.HI R8, RZ, 0x3, R0 ;  /* 0x00000003ff087819 */ /* 0x000fc80000011600 */
[----:B------:R-:W1:Y:S01]  /*04e0*/  SHFL.BFLY PT, R5, R12, 0x1, 0x1f ;  /* 0x0c201f000c057f89 */ /* 0x000e6200000e0000 */
[----:B------:R-:W-:Y:S01]  /*04f0*/  SGXT.U32 R8, R8, 0x2 ;  /* 0x000000020808781a */ /* 0x000fe20000000000 */
[----:B-1----:R-:W-:-:S05]  /*0500*/  FADD R13, R12, R5 ;  /* 0x000000050c0d7221 */ /* 0x002fca0000000000 */
[----:B------:R-:W-:Y:S01]  /*0510*/  @P0 STS [R2+UR4], R13 ;  /* 0x0000000d02000988 */ /* 0x000fe20008000804 */
[----:B------:R-:W-:Y:S01]  /*0520*/  BAR.SYNC.DEFER_BLOCKING 0x0 ;  /* 0x0000000000007b1d */ /* 0x000fe20000010000 */
[----:B------:R-:W-:Y:S01]  /*0530*/  LOP3.LUT P0, RZ, R11, R8, RZ, 0xfc, !PT ;  /* 0x000000080bff7212 */ /* 0x000fe2000780fcff */
[----:B------:R-:W-:Y:S01]  /*0540*/  VIADD R8, R10, UR4 ;  /* 0x000000040a087c36 */ /* 0x000fe20008000000 */
[----:B------:R-:W-:Y:S02]  /*0550*/  LOP3.LUT R11, R3, 0x7, R0, 0xf8, !PT ;  /* 0x00000007030b7812 */ /* 0x000fe400078ef800 */
[----:B------:R-:W-:Y:S01]  /*0560*/  LOP3.LUT R0, R0, 0x7, RZ, 0xc0, !PT ;  /* 0x0000000700007812 */ /* 0x000fe200078ec0ff */
[----:B------:R-:W-:Y:S01]  /*0570*/  IMAD R8, R9, -0xc, R8 ;  /* 0xfffffff409087824 */ /* 0x000fe200078e0208 */
[----:B------:R-:W-:Y:S02]  /*0580*/  ISETP.LT.AND P0, PT, R11, 0x40, !P0 ;  /* 0x000000400b00780c */ /* 0x000fe40004701270 */
[----:B------:R-:W-:Y:S01]  /*0590*/  LEA R0, R0, UR4, 0x2 ;  /* 0x0000000400007c11 */ /* 0x000fe2000f8e10ff */
[----:B------:R-:W-:Y:S04]  /*05a0*/  LDS R4, [R10+UR4] ;  /* 0x000000040a047984 */ /* 0x000fe80008000800 */
[----:B------:R-:W-:Y:S04]  /*05b0*/  LDS R5, [R10+UR4+0x10] ;  /* 0x000010040a057984 */ /* 0x000fe80008000800 */
[----:B------:R-:W-:Y:S04]  /*05c0*/  LDS R6, [R10+UR4+0x20] ;  /* 0x000020040a067984 */ /* 0x000fe80008000800 */
[----:B------:R-:W1:Y:S01]  /*05d0*/  LDS R7, [R10+UR4+0x30] ;  /* 0x000030040a077984 */ /* 0x000e620008000800 */
[----:B------:R-:W-:Y:S06]  /*05e0*/  BAR.SYNC.DEFER_BLOCKING 0x0 ;  /* 0x0000000000007b1d */ /* 0x000fec0000010000 */
[----:B-1----:R1:W-:Y:S02]  /*05f0*/  STS.128 [R8], R4 ;  /* 0x0000000408007388 */ /* 0x0023e40000000c00 */
[----:B------:R-:W-:Y:S06]  /*0600*/  BAR.SYNC.DEFER_BLOCKING 0x0 ;  /* 0x0000000000007b1d */ /* 0x000fec0000010000 */
[----:B-1----:R-:W-:Y:S05]  /*0610*/  @!P0 EXIT ;  /* 0x000000000000894d */ /* 0x002fea0003800000 */
[----:B------:R-:W0:Y:S01]  /*0620*/  LDS R5, [R0] ;  /* 0x0000000000057984 */ /* 0x000e220000000800 */
[----:B------:R-:W1:Y:S02]  /*0630*/  LDC.64 R2, c[0x0][0x218] ;  /* 0x00008600ff027b82 */ /* 0x000e640000000a00 */
[----:B-1----:R-:W-:-:S05]  /*0640*/  IMAD.WIDE R2, R11, 0x4, R2 ;  /* 0x000000040b027825 */ /* 0x002fca00078e0202 */
[----:B0-----:R-:W-:Y:S01]  /*0650*/  STG.E desc[UR6][R2.64], R5 ;  /* 0x0000000502007986 */ /* 0x001fe2000c101906 */
[----:B------:R-:W-:Y:S05]  /*0660*/  EXIT ;  /* 0x000000000000794d */ /* 0x000fea0003800000 */
.L_x_0:
[----:B------:R-:W-:-:S00]  /*0670*/  BRA `(.L_x_0) ;  /* 0xfffffffc00fc7947 */ /* 0x000fc0000383ffff */
[----:B------:R-:W-:-:S00]  /*0680*/  NOP ;  /* 0x0000000000007918 */ /* 0x000fc00000000000 */
[----:B------:R-:W-:-:S00]  /*0690*/  NOP ;  /* 0x0000000000007918 */ /* 0x000fc00000000000 */
[----:B------:R-:W-:-:S00]  /*06a0*/  NOP ;  /* 0x0000000000007918 */ /* 0x000fc00000000000 */
[----:B------:R-:W-:-:S00]  /*06b0*/  NOP ;  /* 0x0000000000007918 */ /* 0x000fc00000000000 */
[----:B------:R-:W-:-:S00]  /*06c0*/  NOP ;  /* 0x0000000000007918 */ /* 0x000fc00000000000 */
[----:B------:R-:W-:-:S00]  /*06d0*/  NOP ;  /* 0x0000000000007918 */ /* 0x000fc00000000000 */
[----:B------:R-:W-:-:S00]  /*06e0*/  NOP ;  /* 0x0000000000007918 */ /* 0x000fc00000000000 */
[----:B------:R-:W-:-:S00]  /*06f0*/  NOP ;  /* 0x0000000000007918 */ /* 0x000fc00000000000 */
.L_x_1:


//--------------------- .nv.shared.triton_per_fused_abs_mean_sub_16 --------------------------
	.section	.nv.shared.triton_per_fused_abs_mean_sub_16,"aw",@nobits
	.sectionflags	@""
	.align	16
	.zero		1024


//--------------------- .nv.constant0.triton_per_fused_abs_mean_sub_16 --------------------------
	.section	.nv.constant0.triton_per_fused_abs_mean_sub_16,"a",@progbits
	.sectionflags	@""
	.align	4
.nv.constant0.triton_per_fused_abs_mean_sub_16:
	.zero		552
